	.headerflags	@"EF_CUDA_TEXMODE_UNIFIED EF_CUDA_64BIT_ADDRESS EF_CUDA_SM89 EF_CUDA_VIRTUAL_SM(EF_CUDA_SM89)"
	.elftype	@"ET_EXEC"


//--------------------- .nv.info                  --------------------------
	.section	.nv.info,"",@"SHT_CUDA_INFO"
	.align	4


	//----- nvinfo : EIATTR_REGCOUNT
	.align		4
        /*0000*/ 	.byte	0x04, 0x2f
        /*0002*/ 	.short	(.L_1 - .L_0)
	.align		4
.L_0:
        /*0004*/ 	.word	index@(triton_per_fused_add_expand_mul_neg_pow_select_sum_unsqueeze_34)
        /*0008*/ 	.word	0x00000013


	//----- nvinfo : EIATTR_FRAME_SIZE
	.align		4
.L_1:
        /*000c*/ 	.byte	0x04, 0x11
        /*000e*/ 	.short	(.L_3 - .L_2)
	.align		4
.L_2:
        /*0010*/ 	.word	index@(triton_per_fused_add_expand_mul_neg_pow_select_sum_unsqueeze_34)
        /*0014*/ 	.word	0x00000000


	//----- nvinfo : EIATTR_MIN_STACK_SIZE
	.align		4
.L_3:
        /*0018*/ 	.byte	0x04, 0x12
        /*001a*/ 	.short	(.L_5 - .L_4)
	.align		4
.L_4:
        /*001c*/ 	.word	index@(triton_per_fused_add_expand_mul_neg_pow_select_sum_unsqueeze_34)
        /*0020*/ 	.word	0x00000000
.L_5:


//--------------------- .nv.info.triton_per_fused_add_expand_mul_neg_pow_select_sum_unsqueeze_34 --------------------------
	.section	.nv.info.triton_per_fused_add_expand_mul_neg_pow_select_sum_unsqueeze_34,"",@"SHT_CUDA_INFO"
	.sectionflags	@""
	.align	4


	//----- nvinfo : EIATTR_CUDA_API_VERSION
	.align		4
        /*0000*/ 	.byte	0x04, 0x37
        /*0002*/ 	.short	(.L_7 - .L_6)
.L_6:
        /*0004*/ 	.word	0x00000080


	//----- nvinfo : EIATTR_PARAM_CBANK
	.align		4
.L_7:
        /*0008*/ 	.byte	0x04, 0x0a
        /*000a*/ 	.short	(.L_9 - .L_8)
	.align		4
.L_8:
        /*000c*/ 	.word	index@(.nv.constant0.triton_per_fused_add_expand_mul_neg_pow_select_sum_unsqueeze_34)
        /*0010*/ 	.short	0x0160
        /*0012*/ 	.short	0x0030


	//----- nvinfo : EIATTR_CBANK_PARAM_SIZE
	.align		4
.L_9:
        /*0014*/ 	.byte	0x03, 0x19
        /*0016*/ 	.short	0x0030


	//----- nvinfo : EIATTR_KPARAM_INFO
	.align		4
        /*0018*/ 	.byte	0x04, 0x17
        /*001a*/ 	.short	(.L_11 - .L_10)
.L_10:
        /*001c*/ 	.word	0x00000000
        /*0020*/ 	.short	0x0005
        /*0022*/ 	.short	0x0028
        /*0024*/ 	.byte	0x00, 0xf4, 0x21, 0x00


	//----- nvinfo : EIATTR_KPARAM_INFO
	.align		4
.L_11:
        /*0028*/ 	.byte	0x04, 0x17
        /*002a*/ 	.short	(.L_13 - .L_12)
.L_12:
        /*002c*/ 	.word	0x00000000
        /*0030*/ 	.short	0x0004
        /*0032*/ 	.short	0x0020
        /*0034*/ 	.byte	0x00, 0xf0, 0x11, 0x00


	//----- nvinfo : EIATTR_KPARAM_INFO
	.align		4
.L_13:
        /*0038*/ 	.byte	0x04, 0x17
        /*003a*/ 	.short	(.L_15 - .L_14)
.L_14:
        /*003c*/ 	.word	0x00000000
        /*0040*/ 	.short	0x0003
        /*0042*/ 	.short	0x0018
        /*0044*/ 	.byte	0x00, 0xf4, 0x21, 0x00


	//----- nvinfo : EIATTR_KPARAM_INFO
	.align		4
.L_15:
        /*0048*/ 	.byte	0x04, 0x17
        /*004a*/ 	.short	(.L_17 - .L_16)
.L_16:
        /*004c*/ 	.word	0x00000000
        /*0050*/ 	.short	0x0002
        /*0052*/ 	.short	0x0010
        /*0054*/ 	.byte	0x00, 0xf4, 0x21, 0x00


	//----- nvinfo : EIATTR_KPARAM_INFO
	.align		4
.L_17:
        /*0058*/ 	.byte	0x04, 0x17
        /*005a*/ 	.short	(.L_19 - .L_18)
.L_18:
        /*005c*/ 	.word	0x00000000
        /*0060*/ 	.short	0x0001
        /*0062*/ 	.short	0x0008
        /*0064*/ 	.byte	0x00, 0xf4, 0x21, 0x00


	//----- nvinfo : EIATTR_KPARAM_INFO
	.align		4
.L_19:
        /*0068*/ 	.byte	0x04, 0x17
        /*006a*/ 	.short	(.L_21 - .L_20)
.L_20:
        /*006c*/ 	.word	0x00000000
        /*0070*/ 	.short	0x0000
        /*0072*/ 	.short	0x0000
        /*0074*/ 	.byte	0x00, 0xf4, 0x21, 0x00


	//----- nvinfo : EIATTR_MAXREG_COUNT
	.align		4
.L_21:
        /*0078*/ 	.byte	0x03, 0x1b
        /*007a*/ 	.short	0x00ff


	//----- nvinfo : EIATTR_COOP_GROUP_MASK_REGIDS
	.align		4
        /*007c*/ 	.byte	0x04, 0x29
        /*007e*/ 	.short	(.L_23 - .L_22)


	//   ....[0]....
.L_22:
        /*0080*/ 	.word	0xffffffff


	//   ....[1]....
        /*0084*/ 	.word	0xffffffff


	//   ....[2]....
        /*0088*/ 	.word	0xffffffff


	//   ....[3]....
        /*008c*/ 	.word	0xffffffff


	//   ....[4]....
        /*0090*/ 	.word	0xffffffff


	//   ....[5]....
        /*0094*/ 	.word	0xffffffff


	//----- nvinfo : EIATTR_COOP_GROUP_INSTR_OFFSETS
	.align		4
.L_23:
        /*0098*/ 	.byte	0x04, 0x28
        /*009a*/ 	.short	(.L_25 - .L_24)


	//   ....[0]....
.L_24:
        /*009c*/ 	.word	0x00000110


	//   ....[1]....
        /*00a0*/ 	.word	0x00000130


	//   ....[2]....
        /*00a4*/ 	.word	0x00000150


	//   ....[3]....
        /*00a8*/ 	.word	0x00000170


	//   ....[4]....
        /*00ac*/ 	.word	0x00000190


	//   ....[5]....
        /*00b0*/ 	.word	0x00000230


	//----- nvinfo : EIATTR_EXIT_INSTR_OFFSETS
	.align		4
.L_25:
        /*00b4*/ 	.byte	0x04, 0x1c
        /*00b6*/ 	.short	(.L_27 - .L_26)


	//   ....[0]....
.L_26:
        /*00b8*/ 	.word	0x00000300


	//----- nvinfo : EIATTR_REQNTID
	.align		4
.L_27:
        /*00bc*/ 	.byte	0x04, 0x10
        /*00be*/ 	.short	(.L_29 - .L_28)
.L_28:
        /*00c0*/ 	.word	0x00000040
        /*00c4*/ 	.word	0x00000001
        /*00c8*/ 	.word	0x00000001
.L_29:


//--------------------- .nv.callgraph             --------------------------
	.section	.nv.callgraph,"",@"SHT_CUDA_CALLGRAPH"
	.align	4
	.sectionentsize	8
	.align		4
        /*0000*/ 	.word	0x00000000
	.align		4
        /*0004*/ 	.word	0xffffffff
	.align		4
        /*0008*/ 	.word	0x00000000
	.align		4
        /*000c*/ 	.word	0xfffffffe
	.align		4
        /*0010*/ 	.word	0x00000000
	.align		4
        /*0014*/ 	.word	0xfffffffd
	.align		4
        /*0018*/ 	.word	0x00000000
	.align		4
        /*001c*/ 	.word	0xfffffffc


//--------------------- .nv.rel.action            --------------------------
	.section	.nv.rel.action,"",@"SHT_CUDA_RELOCINFO"
	.align	8
	.sectionentsize	8
        /*0000*/ 	.byte	0x73, 0x00, 0x00, 0x00, 0x00, 0x00, 0x00, 0x00, 0x00, 0x00, 0x00, 0x11, 0x25, 0x00, 0x05, 0x36


//--------------------- .nv.constant0.triton_per_fused_add_expand_mul_neg_pow_select_sum_unsqueeze_34 --------------------------
	.section	.nv.constant0.triton_per_fused_add_expand_mul_neg_pow_select_sum_unsqueeze_34,"a",@progbits
	.sectionflags	@""
	.align	4
.nv.constant0.triton_per_fused_add_expand_mul_neg_pow_select_sum_unsqueeze_34:
	.zero		400


//--------------------- .text.triton_per_fused_add_expand_mul_neg_pow_select_sum_unsqueeze_34 --------------------------
	.section	.text.triton_per_fused_add_expand_mul_neg_pow_select_sum_unsqueeze_34,"ax",@progbits
	.sectionflags	@"SHF_BARRIERS=1"
	.sectioninfo	@"SHI_REGISTERS=19"
	.align	128
        .global         triton_per_fused_add_expand_mul_neg_pow_select_sum_unsqueeze_34
        .type           triton_per_fused_add_expand_mul_neg_pow_select_sum_unsqueeze_34,@function
        .size           triton_per_fused_add_expand_mul_neg_pow_select_sum_unsqueeze_34,(.L_x_1 - triton_per_fused_add_expand_mul_neg_pow_select_sum_unsqueeze_34)
        .other          triton_per_fused_add_expand_mul_neg_pow_select_sum_unsqueeze_34,@"STO_CUDA_ENTRY STV_DEFAULT"
triton_per_fused_add_expand_mul_neg_pow_select_sum_unsqueeze_34:
.text.triton_per_fused_add_expand_mul_neg_pow_select_sum_unsqueeze_34:
[----:B------:R-:W-:Y:S02]  /*0000*/  MOV R1, c[0x0][0x28] ;  /* 0x00000a0000017a02 */ /* 0x000fe40000000f00 */
[----:B------:R-:W0:Y:S01]  /*0010*/  S2R R16, SR_TID.X ;  /* 0x0000000000107919 */ /* 0x000e220000002100 */
[----:B------:R-:W-:Y:S01]  /*0020*/  MOV R3, 0x4 ;  /* 0x0000000400037802 */ /* 0x000fe20000000f00 */
[----:B------:R-:W-:Y:S01]  /*0030*/  ULDC.64 UR4, c[0x0][0x118] ;  /* 0x0000460000047ab9 */ /* 0x000fe20000000a00 */
[----:B0-----:R-:W-:-:S05]  /*0040*/  LOP3.LUT R2, R16, 0x3f, RZ, 0xc0, !PT ;  /* 0x0000003f10027812 */ /* 0x001fca00078ec0ff */
[----:B------:R-:W-:-:S04]  /*0050*/  IMAD.WIDE.U32 R4, R2, R3, c[0x0][0x168] ;  /* 0x00005a0002047625 */ /* 0x000fc800078e0003 */
[CC--:B------:R-:W-:Y:S02]  /*0060*/  IMAD.WIDE.U32 R6, R2.reuse, R3.reuse, c[0x0][0x170] ;  /* 0x00005c0002067625 */ /* 0x0c0fe400078e0003 */
[----:B------:R-:W2:Y:S04]  /*0070*/  LDG.E R4, [R4.64] ;  /* 0x0000000404047981 */ /* 0x000ea8000c1e1900 */
[----:B------:R-:W2:Y:S01]  /*0080*/  LDG.E R7, [R6.64+0xc00] ;  /* 0x000c000406077981 */ /* 0x000ea2000c1e1900 */
[----:B------:R-:W-:Y:S01]  /*0090*/  MOV R8, c[0x0][0x178] ;  /* 0x00005e0000087a02 */ /* 0x000fe20000000f00 */
[----:B------:R-:W-:Y:S01]  /*00a0*/  IMAD.WIDE.U32 R2, R2, R3, c[0x0][0x160] ;  /* 0x0000580002027625 */ /* 0x000fe200078e0003 */
[----:B------:R-:W-:-:S04]  /*00b0*/  MOV R9, c[0x0][0x17c] ;  /* 0x00005f0000097a02 */ /* 0x000fc80000000f00 */
[----:B------:R-:W3:Y:S04]  /*00c0*/  LDG.E R11, [R2.64] ;  /* 0x00000004020b7981 */ /* 0x000ee8000c1e1900 */
[----:B------:R0:W4:Y:S01]  /*00d0*/  LDG.E R8, [R8.64] ;  /* 0x0000000408087981 */ /* 0x000122000c1e1900 */
[C---:B------:R-:W-:Y:S02]  /*00e0*/  LOP3.LUT P0, RZ, R16.reuse, 0x1f, RZ, 0xc0, !PT ;  /* 0x0000001f10ff7812 */ /* 0x040fe4000780c0ff */
[----:B------:R-:W-:Y:S01]  /*00f0*/  ISETP.GE.AND P1, PT, R16, 0x2, PT ;  /* 0x000000021000780c */ /* 0x000fe20003f26270 */
[----:B--2---:R-:W-:-:S05]  /*0100*/  FMUL R0, R4, R7 ;  /* 0x0000000704007220 */ /* 0x004fca0000400000 */
[----:B------:R-:W1:Y:S02]  /*0110*/  SHFL.BFLY PT, R13, R0, 0x10, 0x1f ;  /* 0x0e001f00000d7f89 */ /* 0x000e6400000e0000 */
[----:B-1----:R-:W-:-:S05]  /*0120*/  FFMA R13, R4, R7, R13 ;  /* 0x00000007040d7223 */ /* 0x002fca000000000d */
[----:B------:R-:W1:Y:S02]  /*0130*/  SHFL.BFLY PT, R10, R13, 0x8, 0x1f ;  /* 0x0d001f000d0a7f89 */ /* 0x000e6400000e0000 */
[----:B-1----:R-:W-:-:S05]  /*0140*/  FADD R10, R13, R10 ;  /* 0x0000000a0d0a7221 */ /* 0x002fca0000000000 */
[----:B------:R-:W1:Y:S02]  /*0150*/  SHFL.BFLY PT, R5, R10, 0x4, 0x1f ;  /* 0x0c801f000a057f89 */ /* 0x000e6400000e0000 */
[----:B-1----:R-:W-:-:S05]  /*0160*/  FADD R5, R10, R5 ;  /* 0x000000050a057221 */ /* 0x002fca0000000000 */
[----:B------:R-:W1:Y:S02]  /*0170*/  SHFL.BFLY PT, R6, R5, 0x2, 0x1f ;  /* 0x0c401f0005067f89 */ /* 0x000e6400000e0000 */
[----:B-1----:R-:W-:-:S05]  /*0180*/  FADD R6, R5, R6 ;  /* 0x0000000605067221 */ /* 0x002fca0000000000 */
[----:B0-----:R-:W0:Y:S01]  /*0190*/  SHFL.BFLY PT, R9, R6, 0x1, 0x1f ;  /* 0x0c201f0006097f89 */ /* 0x001e2200000e0000 */
[----:B------:R-:W-:-:S04]  /*01a0*/  SHF.R.U32.HI R0, RZ, 0x3, R16 ;  /* 0x00000003ff007819 */ /* 0x000fc80000011610 */
[----:B------:R-:W-:Y:S01]  /*01b0*/  LOP3.LUT R12, R0, 0x4, RZ, 0xc0, !PT ;  /* 0x00000004000c7812 */ /* 0x000fe200078ec0ff */
[----:B0-----:R-:W-:-:S05]  /*01c0*/  FADD R9, R6, R9 ;  /* 0x0000000906097221 */ /* 0x001fca0000000000 */
[----:B------:R-:W-:Y:S04]  /*01d0*/  @!P0 STS [R12], R9 ;  /* 0x000000090c008388 */ /* 0x000fe80000000800 */
[----:B------:R-:W-:Y:S06]  /*01e0*/  BAR.SYNC.DEFER_BLOCKING 0x0 ;  /* 0x0000000000007b1d */ /* 0x000fec0000010000 */
[----:B------:R-:W0:Y:S01]  /*01f0*/  @!P1 LDS R14, [R16.X4] ;  /* 0x00000000100e9984 */ /* 0x000e220000004800 */
[----:B------:R-:W-:-:S04]  /*0200*/  LOP3.LUT R0, R16, 0x1, RZ, 0xc0, !PT ;  /* 0x0000000110007812 */ /* 0x000fc800078ec0ff */
[----:B------:R-:W-:-:S04]  /*0210*/  ISETP.NE.U32.AND P0, PT, R0, 0x1, PT ;  /* 0x000000010000780c */ /* 0x000fc80003f05070 */
[----:B------:R-:W-:Y:S01]  /*0220*/  ISETP.LT.AND P0, PT, R16, 0x2, P0 ;  /* 0x000000021000780c */ /* 0x000fe20000701270 */
[----:B0-----:R-:W0:Y:S02]  /*0230*/  SHFL.BFLY PT, R5, R14, 0x1, 0x1f ;  /* 0x0c201f000e057f89 */ /* 0x001e2400000e0000 */
[----:B0-----:R-:W-:-:S10]  /*0240*/  FADD R5, R14, R5 ;  /* 0x000000050e057221 */ /* 0x001fd40000000000 */
[----:B------:R-:W-:Y:S04]  /*0250*/  @P0 STS [R16.X4], R5 ;  /* 0x0000000510000388 */ /* 0x000fe80000004800 */
[----:B------:R-:W-:Y:S06]  /*0260*/  BAR.SYNC.DEFER_BLOCKING 0x0 ;  /* 0x0000000000007b1d */ /* 0x000fec0000010000 */
[----:B------:R-:W0:Y:S01]  /*0270*/  LDS R0, [RZ] ;  /* 0x00000000ff007984 */ /* 0x000e220000000800 */
[C---:B----4-:R-:W-:Y:S01]  /*0280*/  FADD R6, R8.reuse, R8 ;  /* 0x0000000808067221 */ /* 0x050fe20000000000 */
[----:B------:R-:W-:Y:S01]  /*0290*/  FMUL R9, R8, R8 ;  /* 0x0000000808097220 */ /* 0x000fe20000400000 */
[----:B------:R-:W-:-:S02]  /*02a0*/  FADD R7, R7, R7 ;  /* 0x0000000707077221 */ /* 0x000fc40000000000 */
[----:B---3--:R-:W-:Y:S01]  /*02b0*/  FFMA R6, R4, R6, R11 ;  /* 0x0000000604067223 */ /* 0x008fe2000000000b */
[----:B0-----:R-:W-:-:S04]  /*02c0*/  FFMA R0, R0, -2, RZ ;  /* 0xc000000000007823 */ /* 0x001fc800000000ff */
[----:B------:R-:W-:-:S04]  /*02d0*/  FMUL R9, R0, R9 ;  /* 0x0000000900097220 */ /* 0x000fc80000400000 */
[----:B------:R-:W-:-:S05]  /*02e0*/  FFMA R7, R9, R7, R6 ;  /* 0x0000000709077223 */ /* 0x000fca0000000006 */
[----:B------:R-:W-:Y:S01]  /*02f0*/  STG.E [R2.64], R7 ;  /* 0x0000000702007986 */ /* 0x000fe2000c101904 */
[----:B------:R-:W-:Y:S05]  /*0300*/  EXIT ;  /* 0x000000000000794d */ /* 0x000fea0003800000 */
.L_x_0:
[----:B------:R-:W-:-:S00]  /*0310*/  BRA `(.L_x_0) ;  /* 0xfffffff000007947 */ /* 0x000fc0000383ffff */
[----:B------:R-:W-:-:S00]  /*0320*/  NOP ;  /* 0x0000000000007918 */ /* 0x000fc00000000000 */
        /* <DEDUP_REMOVED lines=13> */
.L_x_1:


//--------------------- .nv.shared.triton_per_fused_add_expand_mul_neg_pow_select_sum_unsqueeze_34 --------------------------
	.section	.nv.shared.triton_per_fused_add_expand_mul_neg_pow_select_sum_unsqueeze_34,"aw",@nobits
	.sectionflags	@""
	.align	16
